//
// Generated by NVIDIA NVVM Compiler
//
// Compiler Build ID: CL-36424714
// Cuda compilation tools, release 13.0, V13.0.88
// Based on NVVM 20.0.0
//

.version 9.0
.target sm_100
.address_size 64

	// .globl	match_patterns_kernel

.visible .entry match_patterns_kernel(
	.param .u64 .ptr .align 1 match_patterns_kernel_param_0,
	.param .u64 .ptr .align 1 match_patterns_kernel_param_1,
	.param .u64 .ptr .align 1 match_patterns_kernel_param_2,
	.param .u32 match_patterns_kernel_param_3,
	.param .u32 match_patterns_kernel_param_4
)
{
	.reg .pred 	%p<27>;
	.reg .b32 	%r<62>;
	.reg .b64 	%rd<21>;

	ld.param.u64 	%rd13, [match_patterns_kernel_param_0];
	ld.param.u64 	%rd11, [match_patterns_kernel_param_1];
	ld.param.u64 	%rd12, [match_patterns_kernel_param_2];
	ld.param.u32 	%r24, [match_patterns_kernel_param_3];
	ld.param.u32 	%r25, [match_patterns_kernel_param_4];
	cvta.to.global.u64 	%rd1, %rd13;
	mov.u32 	%r26, %ctaid.x;
	mov.u32 	%r27, %ntid.x;
	mov.u32 	%r28, %tid.x;
	mad.lo.s32 	%r1, %r26, %r27, %r28;
	setp.ge.u32 	%p1, %r1, %r25;
	@%p1 bra 	$L__BB0_33;
	cvta.to.global.u64 	%rd2, %rd11;
	setp.eq.s32 	%p2, %r24, 0;
	@%p2 bra 	$L__BB0_33;
	mul.wide.u32 	%rd14, %r1, 52;
	add.s64 	%rd3, %rd2, %rd14;
	shl.b32 	%r30, %r1, 1;
	cvta.to.global.u64 	%rd15, %rd12;
	mul.wide.u32 	%rd16, %r30, 4;
	add.s64 	%rd4, %rd15, %rd16;
	and.b32  	%r2, %r24, 3;
	setp.lt.u32 	%p3, %r24, 4;
	mov.b32 	%r60, 0;
	@%p3 bra 	$L__BB0_25;
	and.b32  	%r60, %r24, -4;
	neg.s32 	%r56, %r60;
	add.s64 	%rd19, %rd1, 104;
$L__BB0_4:
	ld.global.u32 	%r6, [%rd19+-104];
	ld.global.u32 	%r58, [%rd3];
	setp.ne.s32 	%p4, %r6, %r58;
	@%p4 bra 	$L__BB0_9;
	ld.global.u32 	%r8, [%rd19+-100];
	setp.eq.s32 	%p5, %r8, 0;
	@%p5 bra 	$L__BB0_7;
	ld.global.u32 	%r31, [%rd3+4];
	setp.ne.s32 	%p6, %r8, %r31;
	mov.u32 	%r58, %r6;
	@%p6 bra 	$L__BB0_9;
$L__BB0_7:
	ld.global.u32 	%r32, [%rd19+-96];
	ld.global.u32 	%r33, [%rd3+8];
	setp.ne.s32 	%p7, %r32, %r33;
	mov.u32 	%r58, %r6;
	@%p7 bra 	$L__BB0_9;
	st.global.u32 	[%rd4], %r1;
	mov.b32 	%r34, 1;
	st.global.u32 	[%rd4+4], %r34;
	ld.global.u32 	%r58, [%rd3];
$L__BB0_9:
	ld.global.u32 	%r35, [%rd19+-52];
	setp.ne.s32 	%p8, %r35, %r58;
	@%p8 bra 	$L__BB0_14;
	ld.global.u32 	%r11, [%rd19+-48];
	setp.eq.s32 	%p9, %r11, 0;
	@%p9 bra 	$L__BB0_12;
	ld.global.u32 	%r36, [%rd3+4];
	setp.ne.s32 	%p10, %r11, %r36;
	@%p10 bra 	$L__BB0_14;
$L__BB0_12:
	ld.global.u32 	%r37, [%rd19+-44];
	ld.global.u32 	%r38, [%rd3+8];
	setp.ne.s32 	%p11, %r37, %r38;
	@%p11 bra 	$L__BB0_14;
	st.global.u32 	[%rd4], %r1;
	mov.b32 	%r39, 1;
	st.global.u32 	[%rd4+4], %r39;
	ld.global.u32 	%r58, [%rd3];
$L__BB0_14:
	ld.global.u32 	%r40, [%rd19];
	setp.ne.s32 	%p12, %r40, %r58;
	@%p12 bra 	$L__BB0_19;
	ld.global.u32 	%r14, [%rd19+4];
	setp.eq.s32 	%p13, %r14, 0;
	@%p13 bra 	$L__BB0_17;
	ld.global.u32 	%r41, [%rd3+4];
	setp.ne.s32 	%p14, %r14, %r41;
	@%p14 bra 	$L__BB0_19;
$L__BB0_17:
	ld.global.u32 	%r42, [%rd19+8];
	ld.global.u32 	%r43, [%rd3+8];
	setp.ne.s32 	%p15, %r42, %r43;
	@%p15 bra 	$L__BB0_19;
	st.global.u32 	[%rd4], %r1;
	mov.b32 	%r44, 1;
	st.global.u32 	[%rd4+4], %r44;
	ld.global.u32 	%r58, [%rd3];
$L__BB0_19:
	ld.global.u32 	%r45, [%rd19+52];
	setp.ne.s32 	%p16, %r45, %r58;
	@%p16 bra 	$L__BB0_24;
	ld.global.u32 	%r17, [%rd19+56];
	setp.eq.s32 	%p17, %r17, 0;
	@%p17 bra 	$L__BB0_22;
	ld.global.u32 	%r46, [%rd3+4];
	setp.ne.s32 	%p18, %r17, %r46;
	@%p18 bra 	$L__BB0_24;
$L__BB0_22:
	ld.global.u32 	%r47, [%rd19+60];
	ld.global.u32 	%r48, [%rd3+8];
	setp.ne.s32 	%p19, %r47, %r48;
	@%p19 bra 	$L__BB0_24;
	st.global.u32 	[%rd4], %r1;
	mov.b32 	%r49, 1;
	st.global.u32 	[%rd4+4], %r49;
$L__BB0_24:
	add.s32 	%r56, %r56, 4;
	add.s64 	%rd19, %rd19, 208;
	setp.ne.s32 	%p20, %r56, 0;
	@%p20 bra 	$L__BB0_4;
$L__BB0_25:
	setp.eq.s32 	%p21, %r2, 0;
	@%p21 bra 	$L__BB0_33;
	mul.wide.u32 	%rd17, %r60, 52;
	add.s64 	%rd18, %rd17, %rd1;
	add.s64 	%rd20, %rd18, 8;
	neg.s32 	%r61, %r2;
$L__BB0_27:
	.pragma "nounroll";
	ld.global.u32 	%r50, [%rd20+-8];
	ld.global.u32 	%r51, [%rd3];
	setp.ne.s32 	%p22, %r50, %r51;
	@%p22 bra 	$L__BB0_32;
	ld.global.u32 	%r22, [%rd20+-4];
	setp.eq.s32 	%p23, %r22, 0;
	@%p23 bra 	$L__BB0_30;
	ld.global.u32 	%r52, [%rd3+4];
	setp.ne.s32 	%p24, %r22, %r52;
	@%p24 bra 	$L__BB0_32;
$L__BB0_30:
	ld.global.u32 	%r53, [%rd20];
	ld.global.u32 	%r54, [%rd3+8];
	setp.ne.s32 	%p25, %r53, %r54;
	@%p25 bra 	$L__BB0_32;
	st.global.u32 	[%rd4], %r1;
	mov.b32 	%r55, 1;
	st.global.u32 	[%rd4+4], %r55;
$L__BB0_32:
	add.s64 	%rd20, %rd20, 52;
	add.s32 	%r61, %r61, 1;
	setp.ne.s32 	%p26, %r61, 0;
	@%p26 bra 	$L__BB0_27;
$L__BB0_33:
	ret;

}
	// .globl	expand_templates_kernel
.visible .entry expand_templates_kernel(
	.param .u64 .ptr .align 1 expand_templates_kernel_param_0,
	.param .u64 .ptr .align 1 expand_templates_kernel_param_1,
	.param .u64 .ptr .align 1 expand_templates_kernel_param_2,
	.param .u32 expand_templates_kernel_param_3,
	.param .u32 expand_templates_kernel_param_4
)
{
	.reg .pred 	%p<22>;
	.reg .b16 	%rs<6>;
	.reg .b32 	%r<51>;
	.reg .b64 	%rd<24>;

	ld.param.u64 	%rd6, [expand_templates_kernel_param_0];
	ld.param.u64 	%rd7, [expand_templates_kernel_param_2];
	ld.param.u32 	%r26, [expand_templates_kernel_param_3];
	ld.param.u32 	%r27, [expand_templates_kernel_param_4];
	cvta.to.global.u64 	%rd1, %rd7;
	cvta.to.global.u64 	%rd2, %rd6;
	mov.u32 	%r28, %ctaid.x;
	mov.u32 	%r29, %ntid.x;
	mov.u32 	%r30, %tid.x;
	mad.lo.s32 	%r1, %r28, %r29, %r30;
	setp.ge.u32 	%p1, %r1, %r26;
	@%p1 bra 	$L__BB1_13;
	div.u32 	%r31, %r27, %r26;
	mul.lo.s32 	%r49, %r31, %r1;
	ld.global.u32 	%r3, [%rd2];
	setp.eq.s32 	%p2, %r3, 0;
	add.s32 	%r32, %r27, %r49;
	add.s32 	%r4, %r32, -1;
	setp.ge.u32 	%p3, %r49, %r4;
	or.pred  	%p4, %p2, %p3;
	@%p4 bra 	$L__BB1_12;
	mov.b32 	%r43, 4;
	mov.b32 	%r41, 0;
$L__BB1_3:
	mov.u32 	%r45, %r49;
	add.s32 	%r35, %r43, 1;
	cvt.u64.u32 	%rd8, %r43;
	add.s64 	%rd9, %rd2, %rd8;
	ld.global.u8 	%rs1, [%rd9];
	setp.eq.s16 	%p5, %rs1, 1;
	cvt.u64.u32 	%rd10, %r35;
	add.s64 	%rd11, %rd2, %rd10;
	ld.global.u32 	%r8, [%rd11];
	add.s32 	%r9, %r43, 5;
	@%p5 bra 	$L__BB1_8;
	setp.ne.s16 	%p6, %rs1, 0;
	mov.u32 	%r49, %r45;
	@%p6 bra 	$L__BB1_11;
	setp.eq.s32 	%p13, %r8, 0;
	setp.ge.u32 	%p14, %r45, %r4;
	or.pred  	%p15, %p13, %p14;
	mov.u32 	%r49, %r45;
	@%p15 bra 	$L__BB1_11;
	mov.b32 	%r44, 0;
$L__BB1_7:
	add.s32 	%r40, %r44, %r9;
	cvt.u64.u32 	%rd17, %r40;
	add.s64 	%rd18, %rd2, %rd17;
	ld.global.u8 	%rs4, [%rd18];
	add.s32 	%r49, %r45, 1;
	cvt.u64.u32 	%rd19, %r45;
	add.s64 	%rd20, %rd1, %rd19;
	st.global.u8 	[%rd20], %rs4;
	add.s32 	%r44, %r44, 1;
	setp.lt.u32 	%p16, %r44, %r8;
	setp.lt.u32 	%p17, %r49, %r4;
	and.pred  	%p18, %p16, %p17;
	mov.u32 	%r45, %r49;
	@%p18 bra 	$L__BB1_7;
	bra.uni 	$L__BB1_11;
$L__BB1_8:
	cvt.u64.u32 	%rd12, %r45;
	add.s64 	%rd13, %rd1, %rd12;
	mov.b16 	%rs2, 36;
	st.global.u8 	[%rd13], %rs2;
	add.s32 	%r49, %r45, 1;
	setp.eq.s32 	%p7, %r8, 0;
	setp.ge.u32 	%p8, %r49, %r4;
	or.pred  	%p9, %p7, %p8;
	@%p9 bra 	$L__BB1_11;
	add.s32 	%r48, %r45, 2;
	cvt.u64.u32 	%rd14, %r49;
	add.s64 	%rd23, %rd1, %rd14;
	mov.b32 	%r47, 2;
$L__BB1_10:
	mov.u32 	%r49, %r48;
	add.s32 	%r37, %r43, 5;
	cvt.u64.u32 	%rd15, %r37;
	add.s64 	%rd16, %rd2, %rd15;
	ld.global.u8 	%rs3, [%rd16];
	st.global.u8 	[%rd23], %rs3;
	add.s32 	%r38, %r47, -1;
	setp.lt.u32 	%p10, %r38, %r8;
	setp.lt.u32 	%p11, %r49, %r4;
	and.pred  	%p12, %p10, %p11;
	add.s32 	%r48, %r49, 1;
	add.s64 	%rd23, %rd23, 1;
	add.s32 	%r47, %r47, 1;
	add.s32 	%r43, %r43, 1;
	@%p12 bra 	$L__BB1_10;
$L__BB1_11:
	add.s32 	%r43, %r8, %r9;
	add.s32 	%r41, %r41, 1;
	setp.lt.u32 	%p19, %r41, %r3;
	setp.lt.u32 	%p20, %r49, %r4;
	and.pred  	%p21, %p19, %p20;
	@%p21 bra 	$L__BB1_3;
$L__BB1_12:
	cvt.u64.u32 	%rd21, %r49;
	add.s64 	%rd22, %rd1, %rd21;
	mov.b16 	%rs5, 0;
	st.global.u8 	[%rd22], %rs5;
$L__BB1_13:
	ret;

}
	// .globl	transform_ast_kernel
.visible .entry transform_ast_kernel(
	.param .u64 .ptr .align 1 transform_ast_kernel_param_0,
	.param .u64 .ptr .align 1 transform_ast_kernel_param_1,
	.param .u64 .ptr .align 1 transform_ast_kernel_param_2,
	.param .u32 transform_ast_kernel_param_3,
	.param .u32 transform_ast_kernel_param_4
)
{
	.reg .pred 	%p<2>;
	.reg .b32 	%r<19>;
	.reg .b64 	%rd<8>;

	ld.param.u64 	%rd1, [transform_ast_kernel_param_0];
	ld.param.u64 	%rd2, [transform_ast_kernel_param_2];
	ld.param.u32 	%r2, [transform_ast_kernel_param_3];
	mov.u32 	%r3, %ctaid.x;
	mov.u32 	%r4, %ntid.x;
	mov.u32 	%r5, %tid.x;
	mad.lo.s32 	%r1, %r3, %r4, %r5;
	setp.ge.u32 	%p1, %r1, %r2;
	@%p1 bra 	$L__BB2_2;
	cvta.to.global.u64 	%rd3, %rd1;
	cvta.to.global.u64 	%rd4, %rd2;
	mul.wide.u32 	%rd5, %r1, 52;
	add.s64 	%rd6, %rd3, %rd5;
	add.s64 	%rd7, %rd4, %rd5;
	ld.global.u32 	%r6, [%rd6];
	ld.global.u32 	%r7, [%rd6+4];
	ld.global.u32 	%r8, [%rd6+8];
	ld.global.u32 	%r9, [%rd6+12];
	ld.global.u32 	%r10, [%rd6+16];
	ld.global.u32 	%r11, [%rd6+20];
	ld.global.u32 	%r12, [%rd6+24];
	ld.global.u32 	%r13, [%rd6+28];
	ld.global.u32 	%r14, [%rd6+32];
	ld.global.u32 	%r15, [%rd6+36];
	ld.global.u32 	%r16, [%rd6+40];
	ld.global.u32 	%r17, [%rd6+44];
	ld.global.u32 	%r18, [%rd6+48];
	st.global.u32 	[%rd7], %r6;
	st.global.u32 	[%rd7+4], %r7;
	st.global.u32 	[%rd7+8], %r8;
	st.global.u32 	[%rd7+12], %r9;
	st.global.u32 	[%rd7+16], %r10;
	st.global.u32 	[%rd7+20], %r11;
	st.global.u32 	[%rd7+24], %r12;
	st.global.u32 	[%rd7+28], %r13;
	st.global.u32 	[%rd7+32], %r14;
	st.global.u32 	[%rd7+36], %r15;
	st.global.u32 	[%rd7+40], %r16;
	st.global.u32 	[%rd7+44], %r17;
	st.global.u32 	[%rd7+48], %r18;
$L__BB2_2:
	ret;

}


// ===== COMPILED SASS (sm_100) =====

	.target	sm_100

	.elftype	@"ET_EXEC"


//--------------------- .note.nv.tkinfo           --------------------------
	.section	.note.nv.tkinfo,"",@"SHT_NOTE"
	.sectionflags	@"SHF_NOTE_NV_TKINFO"
	.tkinfo
        /*0018*/ 	.word	0x00000002
        /*0030*/ 	.string	""
        /*0030*/ 	.string	"ptxas"
        /*0030*/ 	.string	"Cuda compilation tools, release 13.0, V13.0.88"
        /*0030*/ 	.string	"Build cuda_13.0.r13.0/compiler.36424714_0"
        /*0030*/ 	.string	"-arch sm_100 -m 64 "



//--------------------- .note.nv.cuinfo           --------------------------
	.section	.note.nv.cuinfo,"",@"SHT_NOTE"
	.sectionflags	@"SHF_NOTE_NV_CUINFO"
        /*0018*/ 	.short	0x0002
        /*001a*/ 	.short	0x0064
        /*001c*/ 	.short	0x0082
	.zero		2


//--------------------- .nv.info                  --------------------------
	.section	.nv.info,"",@"SHT_CUDA_INFO"
	.align	4


	//----- nvinfo : EIATTR_REGCOUNT
	.align		4
        /*0000*/ 	.byte	0x04, 0x2f
        /*0002*/ 	.short	(.L_1 - .L_0)
	.align		4
.L_0:
        /*0004*/ 	.word	index@(match_patterns_kernel)
        /*0008*/ 	.word	0x00000010


	//----- nvinfo : EIATTR_FRAME_SIZE
	.align		4
.L_1:
        /*000c*/ 	.byte	0x04, 0x11
        /*000e*/ 	.short	(.L_3 - .L_2)
	.align		4
.L_2:
        /*0010*/ 	.word	index@(match_patterns_kernel)
        /*0014*/ 	.word	0x00000000


	//----- nvinfo : EIATTR_REGCOUNT
	.align		4
.L_3:
        /*0018*/ 	.byte	0x04, 0x2f
        /*001a*/ 	.short	(.L_5 - .L_4)
	.align		4
.L_4:
        /*001c*/ 	.word	index@(expand_templates_kernel)
        /*0020*/ 	.word	0x00000016


	//----- nvinfo : EIATTR_FRAME_SIZE
	.align		4
.L_5:
        /*0024*/ 	.byte	0x04, 0x11
        /*0026*/ 	.short	(.L_7 - .L_6)
	.align		4
.L_6:
        /*0028*/ 	.word	index@(expand_templates_kernel)
        /*002c*/ 	.word	0x00000000


	//----- nvinfo : EIATTR_REGCOUNT
	.align		4
.L_7:
        /*0030*/ 	.byte	0x04, 0x2f
        /*0032*/ 	.short	(.L_9 - .L_8)
	.align		4
.L_8:
        /*0034*/ 	.word	index@(transform_ast_kernel)
        /*0038*/ 	.word	0x00000020


	//----- nvinfo : EIATTR_FRAME_SIZE
	.align		4
.L_9:
        /*003c*/ 	.byte	0x04, 0x11
        /*003e*/ 	.short	(.L_11 - .L_10)
	.align		4
.L_10:
        /*0040*/ 	.word	index@(transform_ast_kernel)
        /*0044*/ 	.word	0x00000000


	//----- nvinfo : EIATTR_MIN_STACK_SIZE
	.align		4
.L_11:
        /*0048*/ 	.byte	0x04, 0x12
        /*004a*/ 	.short	(.L_13 - .L_12)
	.align		4
.L_12:
        /*004c*/ 	.word	index@(transform_ast_kernel)
        /*0050*/ 	.word	0x00000000


	//----- nvinfo : EIATTR_MIN_STACK_SIZE
	.align		4
.L_13:
        /*0054*/ 	.byte	0x04, 0x12
        /*0056*/ 	.short	(.L_15 - .L_14)
	.align		4
.L_14:
        /*0058*/ 	.word	index@(expand_templates_kernel)
        /*005c*/ 	.word	0x00000000


	//----- nvinfo : EIATTR_MIN_STACK_SIZE
	.align		4
.L_15:
        /*0060*/ 	.byte	0x04, 0x12
        /*0062*/ 	.short	(.L_17 - .L_16)
	.align		4
.L_16:
        /*0064*/ 	.word	index@(match_patterns_kernel)
        /*0068*/ 	.word	0x00000000
.L_17:


//--------------------- .nv.compat                --------------------------
	.section	.nv.compat,"",@"SHT_CUDA_COMPAT_INFO"
	.align	4
        /*0000*/ 	.byte	0x02, 0x09, 0x00, 0x00, 0x02, 0x02, 0x01, 0x00, 0x02, 0x05, 0x05, 0x00, 0x03, 0x07, 0x01, 0x01
        /*0010*/ 	.byte	0x02, 0x03, 0x00, 0x00, 0x02, 0x06, 0x01, 0x00, 0x04, 0x0b, 0x08, 0x00, 0x09, 0x00, 0x00, 0x00
        /*0020*/ 	.byte	0x00, 0x00, 0x00, 0x00


//--------------------- .nv.info.transform_ast_kernel --------------------------
	.section	.nv.info.transform_ast_kernel,"",@"SHT_CUDA_INFO"
	.sectionflags	@""
	.align	4


	//----- nvinfo : EIATTR_CUDA_API_VERSION
	.align		4
        /*0000*/ 	.byte	0x04, 0x37
        /*0002*/ 	.short	(.L_19 - .L_18)
.L_18:
        /*0004*/ 	.word	0x00000082


	//----- nvinfo : EIATTR_KPARAM_INFO
	.align		4
.L_19:
        /*0008*/ 	.byte	0x04, 0x17
        /*000a*/ 	.short	(.L_21 - .L_20)
.L_20:
        /*000c*/ 	.word	0x00000000
        /*0010*/ 	.short	0x0004
        /*0012*/ 	.short	0x001c
        /*0014*/ 	.byte	0x00, 0xf0, 0x11, 0x00


	//----- nvinfo : EIATTR_KPARAM_INFO
	.align		4
.L_21:
        /*0018*/ 	.byte	0x04, 0x17
        /*001a*/ 	.short	(.L_23 - .L_22)
.L_22:
        /*001c*/ 	.word	0x00000000
        /*0020*/ 	.short	0x0003
        /*0022*/ 	.short	0x0018
        /*0024*/ 	.byte	0x00, 0xf0, 0x11, 0x00


	//----- nvinfo : EIATTR_KPARAM_INFO
	.align		4
.L_23:
        /*0028*/ 	.byte	0x04, 0x17
        /*002a*/ 	.short	(.L_25 - .L_24)
.L_24:
        /*002c*/ 	.word	0x00000000
        /*0030*/ 	.short	0x0002
        /*0032*/ 	.short	0x0010
        /*0034*/ 	.byte	0x00, 0xf5, 0x21, 0x00


	//----- nvinfo : EIATTR_KPARAM_INFO
	.align		4
.L_25:
        /*0038*/ 	.byte	0x04, 0x17
        /*003a*/ 	.short	(.L_27 - .L_26)
.L_26:
        /*003c*/ 	.word	0x00000000
        /*0040*/ 	.short	0x0001
        /*0042*/ 	.short	0x0008
        /*0044*/ 	.byte	0x00, 0xf5, 0x21, 0x00


	//----- nvinfo : EIATTR_KPARAM_INFO
	.align		4
.L_27:
        /*0048*/ 	.byte	0x04, 0x17
        /*004a*/ 	.short	(.L_29 - .L_28)
.L_28:
        /*004c*/ 	.word	0x00000000
        /*0050*/ 	.short	0x0000
        /*0052*/ 	.short	0x0000
        /*0054*/ 	.byte	0x00, 0xf5, 0x21, 0x00


	//----- nvinfo : EIATTR_SPARSE_MMA_MASK
	.align		4
.L_29:
        /*0058*/ 	.byte	0x03, 0x50
        /*005a*/ 	.short	0x0000


	//----- nvinfo : EIATTR_MAXREG_COUNT
	.align		4
        /*005c*/ 	.byte	0x03, 0x1b
        /*005e*/ 	.short	0x00ff


	//----- nvinfo : EIATTR_MERCURY_ISA_VERSION
	.align		4
        /*0060*/ 	.byte	0x03, 0x5f
        /*0062*/ 	.short	0x0101


	//----- nvinfo : EIATTR_VRC_CTA_INIT_COUNT
	.align		4
        /*0064*/ 	.byte	0x02, 0x4a
	.zero		1
	.zero		1


	//----- nvinfo : EIATTR_EXIT_INSTR_OFFSETS
	.align		4
        /*0068*/ 	.byte	0x04, 0x1c
        /*006a*/ 	.short	(.L_31 - .L_30)


	//   ....[0]....
.L_30:
        /*006c*/ 	.word	0x00000070


	//   ....[1]....
        /*0070*/ 	.word	0x00000270


	//----- nvinfo : EIATTR_CBANK_PARAM_SIZE
	.align		4
.L_31:
        /*0074*/ 	.byte	0x03, 0x19
        /*0076*/ 	.short	0x0020


	//----- nvinfo : EIATTR_PARAM_CBANK
	.align		4
        /*0078*/ 	.byte	0x04, 0x0a
        /*007a*/ 	.short	(.L_33 - .L_32)
	.align		4
.L_32:
        /*007c*/ 	.word	index@(.nv.constant0.transform_ast_kernel)
        /*0080*/ 	.short	0x0380
        /*0082*/ 	.short	0x0020


	//----- nvinfo : EIATTR_SW_WAR
	.align		4
.L_33:
        /*0084*/ 	.byte	0x04, 0x36
        /*0086*/ 	.short	(.L_35 - .L_34)
.L_34:
        /*0088*/ 	.word	0x00000008
.L_35:


//--------------------- .nv.info.expand_templates_kernel --------------------------
	.section	.nv.info.expand_templates_kernel,"",@"SHT_CUDA_INFO"
	.sectionflags	@""
	.align	4


	//----- nvinfo : EIATTR_CUDA_API_VERSION
	.align		4
        /*0000*/ 	.byte	0x04, 0x37
        /*0002*/ 	.short	(.L_37 - .L_36)
.L_36:
        /*0004*/ 	.word	0x00000082


	//----- nvinfo : EIATTR_KPARAM_INFO
	.align		4
.L_37:
        /*0008*/ 	.byte	0x04, 0x17
        /*000a*/ 	.short	(.L_39 - .L_38)
.L_38:
        /*000c*/ 	.word	0x00000000
        /*0010*/ 	.short	0x0004
        /*0012*/ 	.short	0x001c
        /*0014*/ 	.byte	0x00, 0xf0, 0x11, 0x00


	//----- nvinfo : EIATTR_KPARAM_INFO
	.align		4
.L_39:
        /*0018*/ 	.byte	0x04, 0x17
        /*001a*/ 	.short	(.L_41 - .L_40)
.L_40:
        /*001c*/ 	.word	0x00000000
        /*0020*/ 	.short	0x0003
        /*0022*/ 	.short	0x0018
        /*0024*/ 	.byte	0x00, 0xf0, 0x11, 0x00


	//----- nvinfo : EIATTR_KPARAM_INFO
	.align		4
.L_41:
        /*0028*/ 	.byte	0x04, 0x17
        /*002a*/ 	.short	(.L_43 - .L_42)
.L_42:
        /*002c*/ 	.word	0x00000000
        /*0030*/ 	.short	0x0002
        /*0032*/ 	.short	0x0010
        /*0034*/ 	.byte	0x00, 0xf5, 0x21, 0x00


	//----- nvinfo : EIATTR_KPARAM_INFO
	.align		4
.L_43:
        /*0038*/ 	.byte	0x04, 0x17
        /*003a*/ 	.short	(.L_45 - .L_44)
.L_44:
        /*003c*/ 	.word	0x00000000
        /*0040*/ 	.short	0x0001
        /*0042*/ 	.short	0x0008
        /*0044*/ 	.byte	0x00, 0xf5, 0x21, 0x00


	//----- nvinfo : EIATTR_KPARAM_INFO
	.align		4
.L_45:
        /*0048*/ 	.byte	0x04, 0x17
        /*004a*/ 	.short	(.L_47 - .L_46)
.L_46:
        /*004c*/ 	.word	0x00000000
        /*0050*/ 	.short	0x0000
        /*0052*/ 	.short	0x0000
        /*0054*/ 	.byte	0x00, 0xf5, 0x21, 0x00


	//----- nvinfo : EIATTR_SPARSE_MMA_MASK
	.align		4
.L_47:
        /*0058*/ 	.byte	0x03, 0x50
        /*005a*/ 	.short	0x0000


	//----- nvinfo : EIATTR_MAXREG_COUNT
	.align		4
        /*005c*/ 	.byte	0x03, 0x1b
        /*005e*/ 	.short	0x00ff


	//----- nvinfo : EIATTR_MERCURY_ISA_VERSION
	.align		4
        /*0060*/ 	.byte	0x03, 0x5f
        /*0062*/ 	.short	0x0101


	//----- nvinfo : EIATTR_VRC_CTA_INIT_COUNT
	.align		4
        /*0064*/ 	.byte	0x02, 0x4a
	.zero		1
	.zero		1


	//----- nvinfo : EIATTR_EXIT_INSTR_OFFSETS
	.align		4
        /*0068*/ 	.byte	0x04, 0x1c
        /*006a*/ 	.short	(.L_49 - .L_48)


	//   ....[0]....
.L_48:
        /*006c*/ 	.word	0x00000070


	//   ....[1]....
        /*0070*/ 	.word	0x00000760


	//----- nvinfo : EIATTR_CRS_STACK_SIZE
	.align		4
.L_49:
        /*0074*/ 	.byte	0x04, 0x1e
        /*0076*/ 	.short	(.L_51 - .L_50)
.L_50:
        /*0078*/ 	.word	0x00000000


	//----- nvinfo : EIATTR_CBANK_PARAM_SIZE
	.align		4
.L_51:
        /*007c*/ 	.byte	0x03, 0x19
        /*007e*/ 	.short	0x0020


	//----- nvinfo : EIATTR_PARAM_CBANK
	.align		4
        /*0080*/ 	.byte	0x04, 0x0a
        /*0082*/ 	.short	(.L_53 - .L_52)
	.align		4
.L_52:
        /*0084*/ 	.word	index@(.nv.constant0.expand_templates_kernel)
        /*0088*/ 	.short	0x0380
        /*008a*/ 	.short	0x0020


	//----- nvinfo : EIATTR_SW_WAR
	.align		4
.L_53:
        /*008c*/ 	.byte	0x04, 0x36
        /*008e*/ 	.short	(.L_55 - .L_54)
.L_54:
        /*0090*/ 	.word	0x00000008
.L_55:


//--------------------- .nv.info.match_patterns_kernel --------------------------
	.section	.nv.info.match_patterns_kernel,"",@"SHT_CUDA_INFO"
	.sectionflags	@""
	.align	4


	//----- nvinfo : EIATTR_CUDA_API_VERSION
	.align		4
        /*0000*/ 	.byte	0x04, 0x37
        /*0002*/ 	.short	(.L_57 - .L_56)
.L_56:
        /*0004*/ 	.word	0x00000082


	//----- nvinfo : EIATTR_KPARAM_INFO
	.align		4
.L_57:
        /*0008*/ 	.byte	0x04, 0x17
        /*000a*/ 	.short	(.L_59 - .L_58)
.L_58:
        /*000c*/ 	.word	0x00000000
        /*0010*/ 	.short	0x0004
        /*0012*/ 	.short	0x001c
        /*0014*/ 	.byte	0x00, 0xf0, 0x11, 0x00


	//----- nvinfo : EIATTR_KPARAM_INFO
	.align		4
.L_59:
        /*0018*/ 	.byte	0x04, 0x17
        /*001a*/ 	.short	(.L_61 - .L_60)
.L_60:
        /*001c*/ 	.word	0x00000000
        /*0020*/ 	.short	0x0003
        /*0022*/ 	.short	0x0018
        /*0024*/ 	.byte	0x00, 0xf0, 0x11, 0x00


	//----- nvinfo : EIATTR_KPARAM_INFO
	.align		4
.L_61:
        /*0028*/ 	.byte	0x04, 0x17
        /*002a*/ 	.short	(.L_63 - .L_62)
.L_62:
        /*002c*/ 	.word	0x00000000
        /*0030*/ 	.short	0x0002
        /*0032*/ 	.short	0x0010
        /*0034*/ 	.byte	0x00, 0xf5, 0x21, 0x00


	//----- nvinfo : EIATTR_KPARAM_INFO
	.align		4
.L_63:
        /*0038*/ 	.byte	0x04, 0x17
        /*003a*/ 	.short	(.L_65 - .L_64)
.L_64:
        /*003c*/ 	.word	0x00000000
        /*0040*/ 	.short	0x0001
        /*0042*/ 	.short	0x0008
        /*0044*/ 	.byte	0x00, 0xf5, 0x21, 0x00


	//----- nvinfo : EIATTR_KPARAM_INFO
	.align		4
.L_65:
        /*0048*/ 	.byte	0x04, 0x17
        /*004a*/ 	.short	(.L_67 - .L_66)
.L_66:
        /*004c*/ 	.word	0x00000000
        /*0050*/ 	.short	0x0000
        /*0052*/ 	.short	0x0000
        /*0054*/ 	.byte	0x00, 0xf5, 0x21, 0x00


	//----- nvinfo : EIATTR_SPARSE_MMA_MASK
	.align		4
.L_67:
        /*0058*/ 	.byte	0x03, 0x50
        /*005a*/ 	.short	0x0000


	//----- nvinfo : EIATTR_MAXREG_COUNT
	.align		4
        /*005c*/ 	.byte	0x03, 0x1b
        /*005e*/ 	.short	0x00ff


	//----- nvinfo : EIATTR_MERCURY_ISA_VERSION
	.align		4
        /*0060*/ 	.byte	0x03, 0x5f
        /*0062*/ 	.short	0x0101


	//----- nvinfo : EIATTR_VRC_CTA_INIT_COUNT
	.align		4
        /*0064*/ 	.byte	0x02, 0x4a
	.zero		1
	.zero		1


	//----- nvinfo : EIATTR_EXIT_INSTR_OFFSETS
	.align		4
        /*0068*/ 	.byte	0x04, 0x1c
        /*006a*/ 	.short	(.L_69 - .L_68)


	//   ....[0]....
.L_68:
        /*006c*/ 	.word	0x00000070


	//   ....[1]....
        /*0070*/ 	.word	0x000000a0


	//   ....[2]....
        /*0074*/ 	.word	0x000006c0


	//   ....[3]....
        /*0078*/ 	.word	0x000008b0


	//----- nvinfo : EIATTR_CRS_STACK_SIZE
	.align		4
.L_69:
        /*007c*/ 	.byte	0x04, 0x1e
        /*007e*/ 	.short	(.L_71 - .L_70)
.L_70:
        /*0080*/ 	.word	0x00000000


	//----- nvinfo : EIATTR_CBANK_PARAM_SIZE
	.align		4
.L_71:
        /*0084*/ 	.byte	0x03, 0x19
        /*0086*/ 	.short	0x0020


	//----- nvinfo : EIATTR_PARAM_CBANK
	.align		4
        /*0088*/ 	.byte	0x04, 0x0a
        /*008a*/ 	.short	(.L_73 - .L_72)
	.align		4
.L_72:
        /*008c*/ 	.word	index@(.nv.constant0.match_patterns_kernel)
        /*0090*/ 	.short	0x0380
        /*0092*/ 	.short	0x0020


	//----- nvinfo : EIATTR_SW_WAR
	.align		4
.L_73:
        /*0094*/ 	.byte	0x04, 0x36
        /*0096*/ 	.short	(.L_75 - .L_74)
.L_74:
        /*0098*/ 	.word	0x00000008
.L_75:


//--------------------- .nv.callgraph             --------------------------
	.section	.nv.callgraph,"",@"SHT_CUDA_CALLGRAPH"
	.align	4
	.sectionentsize	8
	.align		4
        /*0000*/ 	.word	0x00000000
	.align		4
        /*0004*/ 	.word	0xffffffff
	.align		4
        /*0008*/ 	.word	0x00000000
	.align		4
        /*000c*/ 	.word	0xfffffffe
	.align		4
        /*0010*/ 	.word	0x00000000
	.align		4
        /*0014*/ 	.word	0xfffffffd
	.align		4
        /*0018*/ 	.word	0x00000000
	.align		4
        /*001c*/ 	.word	0xfffffffc


//--------------------- .text.transform_ast_kernel --------------------------
	.section	.text.transform_ast_kernel,"ax",@progbits
	.align	128
        .global         transform_ast_kernel
        .type           transform_ast_kernel,@function
        .size           transform_ast_kernel,(.L_x_31 - transform_ast_kernel)
        .other          transform_ast_kernel,@"STO_CUDA_ENTRY STV_DEFAULT"
transform_ast_kernel:
.text.transform_ast_kernel:
[----:B------:R-:W-:Y:S01]  /*0000*/  LDC R1, c[0x0][0x37c] ;  /* 0x0000df00ff017b82 */ /* 0x000fe20000000800 */
[----:B------:R-:W0:Y:S07]  /*0010*/  S2R R0, SR_TID.X ;  /* 0x0000000000007919 */ /* 0x000e2e0000002100 */
[----:B------:R-:W0:Y:S01]  /*0020*/  S2UR UR4, SR_CTAID.X ;  /* 0x00000000000479c3 */ /* 0x000e220000002500 */
[----:B------:R-:W1:Y:S07]  /*0030*/  LDCU UR5, c[0x0][0x398] ;  /* 0x00007300ff0577ac */ /* 0x000e6e0008000800 */
[----:B------:R-:W0:Y:S02]  /*0040*/  LDC R7, c[0x0][0x360] ;  /* 0x0000d800ff077b82 */ /* 0x000e240000000800 */
[----:B0-----:R-:W-:-:S05]  /*0050*/  IMAD R7, R7, UR4, R0 ;  /* 0x0000000407077c24 */ /* 0x001fca000f8e0200 */
[----:B-1----:R-:W-:-:S13]  /*0060*/  ISETP.GE.U32.AND P0, PT, R7, UR5, PT ;  /* 0x0000000507007c0c */ /* 0x002fda000bf06070 */
[----:B------:R-:W-:Y:S05]  /*0070*/  @P0 EXIT ;  /* 0x000000000000094d */ /* 0x000fea0003800000 */
[----:B------:R-:W0:Y:S01]  /*0080*/  LDC.64 R4, c[0x0][0x380] ;  /* 0x0000e000ff047b82 */ /* 0x000e220000000a00 */
[----:B------:R-:W1:Y:S07]  /*0090*/  LDCU.64 UR4, c[0x0][0x358] ;  /* 0x00006b00ff0477ac */ /* 0x000e6e0008000a00 */
[----:B------:R-:W2:Y:S01]  /*00a0*/  LDC.64 R2, c[0x0][0x390] ;  /* 0x0000e400ff027b82 */ /* 0x000ea20000000a00 */
[----:B0-----:R-:W-:-:S05]  /*00b0*/  IMAD.WIDE.U32 R4, R7, 0x34, R4 ;  /* 0x0000003407047825 */ /* 0x001fca00078e0004 */
[----:B-1----:R-:W3:Y:S04]  /*00c0*/  LDG.E R9, desc[UR4][R4.64] ;  /* 0x0000000404097981 */ /* 0x002ee8000c1e1900 */
[----:B------:R-:W4:Y:S04]  /*00d0*/  LDG.E R11, desc[UR4][R4.64+0x4] ;  /* 0x00000404040b7981 */ /* 0x000f28000c1e1900 */
[----:B------:R-:W5:Y:S04]  /*00e0*/  LDG.E R13, desc[UR4][R4.64+0x8] ;  /* 0x00000804040d7981 */ /* 0x000f68000c1e1900 */
        /* <DEDUP_REMOVED lines=9> */
[----:B------:R-:W5:Y:S01]  /*0180*/  LDG.E R6, desc[UR4][R4.64+0x30] ;  /* 0x0000300404067981 */ /* 0x000f62000c1e1900 */
[----:B--2---:R-:W-:-:S05]  /*0190*/  IMAD.WIDE.U32 R2, R7, 0x34, R2 ;  /* 0x0000003407027825 */ /* 0x004fca00078e0002 */
[----:B---3--:R-:W-:Y:S04]  /*01a0*/  STG.E desc[UR4][R2.64], R9 ;  /* 0x0000000902007986 */ /* 0x008fe8000c101904 */
[----:B----4-:R-:W-:Y:S04]  /*01b0*/  STG.E desc[UR4][R2.64+0x4], R11 ;  /* 0x0000040b02007986 */ /* 0x010fe8000c101904 */
[----:B-----5:R-:W-:Y:S04]  /*01c0*/  STG.E desc[UR4][R2.64+0x8], R13 ;  /* 0x0000080d02007986 */ /* 0x020fe8000c101904 */
[----:B------:R-:W-:Y:S04]  /*01d0*/  STG.E desc[UR4][R2.64+0xc], R15 ;  /* 0x00000c0f02007986 */ /* 0x000fe8000c101904 */
        /* <DEDUP_REMOVED lines=8> */
[----:B------:R-:W-:Y:S01]  /*0260*/  STG.E desc[UR4][R2.64+0x30], R6 ;  /* 0x0000300602007986 */ /* 0x000fe2000c101904 */
[----:B------:R-:W-:Y:S05]  /*0270*/  EXIT ;  /* 0x000000000000794d */ /* 0x000fea0003800000 */
.L_x_0:
[----:B------:R-:W-:-:S00]  /*0280*/  BRA `(.L_x_0) ;  /* 0xfffffffc00fc7947 */ /* 0x000fc0000383ffff */
[----:B------:R-:W-:-:S00]  /*0290*/  NOP ;  /* 0x0000000000007918 */ /* 0x000fc00000000000 */
        /* <DEDUP_REMOVED lines=14> */
.L_x_31:


//--------------------- .text.expand_templates_kernel --------------------------
	.section	.text.expand_templates_kernel,"ax",@progbits
	.align	128
        .global         expand_templates_kernel
        .type           expand_templates_kernel,@function
        .size           expand_templates_kernel,(.L_x_32 - expand_templates_kernel)
        .other          expand_templates_kernel,@"STO_CUDA_ENTRY STV_DEFAULT"
expand_templates_kernel:
.text.expand_templates_kernel:
        /* <DEDUP_REMOVED lines=9> */
[----:B------:R-:W0:Y:S01]  /*0090*/  LDCU.64 UR4, c[0x0][0x358] ;  /* 0x00006b00ff0477ac */ /* 0x000e220008000a00 */
[----:B------:R-:W1:Y:S06]  /*00a0*/  I2F.U32.RP R7, UR6 ;  /* 0x0000000600077d06 */ /* 0x000e6c0008209000 */
[----:B------:R-:W2:Y:S01]  /*00b0*/  LDC R8, c[0x0][0x39c] ;  /* 0x0000e700ff087b82 */ /* 0x000ea20000000800 */
[----:B0-----:R0:W3:Y:S01]  /*00c0*/  LDG.E R0, desc[UR4][R2.64] ;  /* 0x0000000402007981 */ /* 0x0010e2000c1e1900 */
[----:B-1----:R-:W1:Y:S01]  /*00d0*/  MUFU.RCP R7, R7 ;  /* 0x0000000700077308 */ /* 0x002e620000001000 */
[----:B------:R-:W-:Y:S01]  /*00e0*/  ISETP.NE.U32.AND P2, PT, RZ, UR6, PT ;  /* 0x00000006ff007c0c */ /* 0x000fe2000bf45070 */
[----:B------:R-:W-:Y:S01]  /*00f0*/  BSSY.RECONVERGENT B0, `(.L_x_1) ;  /* 0x0000062000007945 */ /* 0x000fe20003800200 */
[----:B-1----:R-:W-:-:S05]  /*0100*/  VIADD R4, R7, 0xffffffe ;  /* 0x0ffffffe07047836 */ /* 0x002fca0000000000 */
[----:B------:R1:W4:Y:S02]  /*0110*/  F2I.FTZ.U32.TRUNC.NTZ R5, R4 ;  /* 0x0000000400057305 */ /* 0x000324000021f000 */
[----:B-1----:R-:W-:Y:S02]  /*0120*/  IMAD.MOV.U32 R4, RZ, RZ, RZ ;  /* 0x000000ffff047224 */ /* 0x002fe400078e00ff */
[----:B----4-:R-:W-:-:S04]  /*0130*/  IMAD.MOV R9, RZ, RZ, -R5 ;  /* 0x000000ffff097224 */ /* 0x010fc800078e0a05 */
[----:B------:R-:W-:-:S04]  /*0140*/  IMAD R9, R9, UR6, RZ ;  /* 0x0000000609097c24 */ /* 0x000fc8000f8e02ff */
[----:B------:R-:W-:-:S06]  /*0150*/  IMAD.HI.U32 R5, R5, R9, R4 ;  /* 0x0000000905057227 */ /* 0x000fcc00078e0004 */
[----:B--2---:R-:W-:-:S05]  /*0160*/  IMAD.HI.U32 R5, R5, R8, RZ ;  /* 0x0000000805057227 */ /* 0x004fca00078e00ff */
[----:B0-----:R-:W-:-:S05]  /*0170*/  IADD3 R3, PT, PT, -R5, RZ, RZ ;  /* 0x000000ff05037210 */ /* 0x001fca0007ffe1ff */
[----:B------:R-:W-:-:S05]  /*0180*/  IMAD R2, R3, UR6, R8 ;  /* 0x0000000603027c24 */ /* 0x000fca000f8e0208 */
[----:B------:R-:W-:-:S13]  /*0190*/  ISETP.GE.U32.AND P0, PT, R2, UR6, PT ;  /* 0x0000000602007c0c */ /* 0x000fda000bf06070 */
[----:B------:R-:W-:Y:S02]  /*01a0*/  @P0 VIADD R2, R2, -UR6 ;  /* 0x8000000602020c36 */ /* 0x000fe40008000000 */
[----:B------:R-:W-:-:S03]  /*01b0*/  @P0 VIADD R5, R5, 0x1 ;  /* 0x0000000105050836 */ /* 0x000fc60000000000 */
[----:B------:R-:W-:-:S13]  /*01c0*/  ISETP.GE.U32.AND P1, PT, R2, UR6, PT ;  /* 0x0000000602007c0c */ /* 0x000fda000bf26070 */
[----:B------:R-:W-:Y:S01]  /*01d0*/  @P1 VIADD R5, R5, 0x1 ;  /* 0x0000000105051836 */ /* 0x000fe20000000000 */
[----:B------:R-:W-:-:S05]  /*01e0*/  @!P2 LOP3.LUT R5, RZ, UR6, RZ, 0x33, !PT ;  /* 0x00000006ff05ac12 */ /* 0x000fca000f8e33ff */
[----:B------:R-:W-:-:S05]  /*01f0*/  IMAD R15, R6, R5, RZ ;  /* 0x00000005060f7224 */ /* 0x000fca00078e02ff */
[----:B------:R-:W-:-:S04]  /*0200*/  IADD3 R4, PT, PT, R15, -0x1, R8 ;  /* 0xffffffff0f047810 */ /* 0x000fc80007ffe008 */
[----:B------:R-:W-:-:S04]  /*0210*/  ISETP.GE.U32.AND P0, PT, R15, R4, PT ;  /* 0x000000040f00720c */ /* 0x000fc80003f06070 */
[----:B---3--:R-:W-:-:S13]  /*0220*/  ISETP.EQ.OR P0, PT, R0, RZ, P0 ;  /* 0x000000ff0000720c */ /* 0x008fda0000702670 */
[----:B------:R-:W-:Y:S05]  /*0230*/  @P0 BRA `(.L_x_2) ;  /* 0x0000000400340947 */ /* 0x000fea0003800000 */
[----:B------:R-:W-:Y:S02]  /*0240*/  HFMA2 R9, -RZ, RZ, 0, 2.384185791015625e-07 ;  /* 0x00000004ff097431 */ /* 0x000fe400000001ff */
[----:B------:R-:W-:-:S07]  /*0250*/  IMAD.MOV.U32 R5, RZ, RZ, RZ ;  /* 0x000000ffff057224 */ /* 0x000fce00078e00ff */
.L_x_10:
[----:B------:R-:W0:Y:S01]  /*0260*/  LDC.64 R2, c[0x0][0x380] ;  /* 0x0000e000ff027b82 */ /* 0x000e220000000a00 */
[C---:B------:R-:W-:Y:S01]  /*0270*/  VIADD R13, R9.reuse, 0x1 ;  /* 0x00000001090d7836 */ /* 0x040fe20000000000 */
[----:B0-----:R-:W-:-:S05]  /*0280*/  IADD3 R10, P0, PT, R9, R2, RZ ;  /* 0x00000002090a7210 */ /* 0x001fca0007f1e0ff */
[----:B------:R-:W-:-:S05]  /*0290*/  IMAD.X R11, RZ, RZ, R3, P0 ;  /* 0x000000ffff0b7224 */ /* 0x000fca00000e0603 */
[----:B------:R-:W2:Y:S01]  /*02a0*/  LDG.E.U8 R10, desc[UR4][R10.64] ;  /* 0x000000040a0a7981 */ /* 0x000ea2000c1e1100 */
[----:B------:R-:W-:-:S04]  /*02b0*/  IADD3 R12, P0, PT, R13, R2, RZ ;  /* 0x000000020d0c7210 */ /* 0x000fc80007f1e0ff */
[----:B------:R-:W-:-:S05]  /*02c0*/  IADD3.X R13, PT, PT, RZ, R3, RZ, P0, !PT ;  /* 0x00000003ff0d7210 */ /* 0x000fca00007fe4ff */
[----:B------:R0:W5:Y:S01]  /*02d0*/  LDG.E R6, desc[UR4][R12.64] ;  /* 0x000000040c067981 */ /* 0x000162000c1e1900 */
[----:B------:R-:W-:Y:S01]  /*02e0*/  BSSY.RECONVERGENT B1, `(.L_x_3) ;  /* 0x000003d000017945 */ /* 0x000fe20003800200 */
[----:B------:R-:W-:Y:S02]  /*02f0*/  IMAD.MOV.U32 R17, RZ, RZ, R15 ;  /* 0x000000ffff117224 */ /* 0x000fe400078e000f */
[----:B------:R-:W-:Y:S01]  /*0300*/  VIADD R7, R9, 0x5 ;  /* 0x0000000509077836 */ /* 0x000fe20000000000 */
[----:B--2---:R-:W-:-:S13]  /*0310*/  ISETP.NE.AND P0, PT, R10, 0x1, PT ;  /* 0x000000010a00780c */ /* 0x004fda0003f05270 */
[----:B0-----:R-:W-:Y:S05]  /*0320*/  @!P0 BRA `(.L_x_4) ;  /* 0x0000000000648947 */ /* 0x001fea0003800000 */
[----:B------:R-:W-:Y:S01]  /*0330*/  ISETP.NE.AND P0, PT, R10, RZ, PT ;  /* 0x000000ff0a00720c */ /* 0x000fe20003f05270 */
[----:B------:R-:W-:Y:S01]  /*0340*/  BSSY.RECONVERGENT B2, `(.L_x_5) ;  /* 0x0000016000027945 */ /* 0x000fe20003800200 */
[----:B------:R-:W-:-:S11]  /*0350*/  IMAD.MOV.U32 R15, RZ, RZ, R17 ;  /* 0x000000ffff0f7224 */ /* 0x000fd600078e0011 */
[----:B------:R-:W-:Y:S05]  /*0360*/  @P0 BRA `(.L_x_6) ;  /* 0x00000000004c0947 */ /* 0x000fea0003800000 */
[----:B------:R-:W-:Y:S02]  /*0370*/  ISETP.GE.U32.AND P0, PT, R17, R4, PT ;  /* 0x000000041100720c */ /* 0x000fe40003f06070 */
[----:B------:R-:W-:Y:S02]  /*0380*/  MOV R15, R17 ;  /* 0x00000011000f7202 */ /* 0x000fe40000000f00 */
[----:B-----5:R-:W-:-:S13]  /*0390*/  ISETP.EQ.OR P0, PT, R6, RZ, P0 ;  /* 0x000000ff0600720c */ /* 0x020fda0000702670 */
[----:B------:R-:W-:Y:S05]  /*03a0*/  @P0 BRA `(.L_x_6) ;  /* 0x00000000003c0947 */ /* 0x000fea0003800000 */
[----:B------:R-:W-:-:S07]  /*03b0*/  IMAD.MOV.U32 R12, RZ, RZ, RZ ;  /* 0x000000ffff0c7224 */ /* 0x000fce00078e00ff */
.L_x_7:
[----:B0-----:R-:W-:Y:S01]  /*03c0*/  IMAD.IADD R9, R7, 0x1, R12 ;  /* 0x0000000107097824 */ /* 0x001fe200078e020c */
[----:B------:R-:W0:Y:S04]  /*03d0*/  LDCU.64 UR6, c[0x0][0x390] ;  /* 0x00007200ff0677ac */ /* 0x000e280008000a00 */
[----:B------:R-:W-:-:S05]  /*03e0*/  IADD3 R8, P0, PT, R9, R2, RZ ;  /* 0x0000000209087210 */ /* 0x000fca0007f1e0ff */
[----:B------:R-:W-:-:S06]  /*03f0*/  IMAD.X R9, RZ, RZ, R3, P0 ;  /* 0x000000ffff097224 */ /* 0x000fcc00000e0603 */
[----:B------:R-:W2:Y:S01]  /*0400*/  LDG.E.U8 R9, desc[UR4][R8.64] ;  /* 0x0000000408097981 */ /* 0x000ea2000c1e1100 */
[C---:B------:R-:W-:Y:S01]  /*0410*/  VIADD R15, R17.reuse, 0x1 ;  /* 0x00000001110f7836 */ /* 0x040fe20000000000 */
[----:B0-----:R-:W-:Y:S01]  /*0420*/  IADD3 R10, P0, PT, R17, UR6, RZ ;  /* 0x00000006110a7c10 */ /* 0x001fe2000ff1e0ff */
[----:B------:R-:W-:-:S03]  /*0430*/  VIADD R12, R12, 0x1 ;  /* 0x000000010c0c7836 */ /* 0x000fc60000000000 */
[----:B------:R-:W-:Y:S01]  /*0440*/  ISETP.LT.U32.AND P1, PT, R15, R4, PT ;  /* 0x000000040f00720c */ /* 0x000fe20003f21070 */
[----:B------:R-:W-:Y:S01]  /*0450*/  IMAD.MOV.U32 R17, RZ, RZ, R15 ;  /* 0x000000ffff117224 */ /* 0x000fe200078e000f */
[----:B------:R-:W-:Y:S02]  /*0460*/  IADD3.X R11, PT, PT, RZ, UR7, RZ, P0, !PT ;  /* 0x00000007ff0b7c10 */ /* 0x000fe400087fe4ff */
[----:B------:R-:W-:-:S03]  /*0470*/  ISETP.GE.U32.AND P0, PT, R12, R6, PT ;  /* 0x000000060c00720c */ /* 0x000fc60003f06070 */
[----:B--2---:R0:W-:Y:S10]  /*0480*/  STG.E.U8 desc[UR4][R10.64], R9 ;  /* 0x000000090a007986 */ /* 0x0041f4000c101104 */
[----:B------:R-:W-:Y:S05]  /*0490*/  @!P0 BRA P1, `(.L_x_7) ;  /* 0xfffffffc00c88947 */ /* 0x000fea000083ffff */
.L_x_6:
[----:B------:R-:W-:Y:S05]  /*04a0*/  BSYNC.RECONVERGENT B2 ;  /* 0x0000000000027941 */ /* 0x000fea0003800200 */
.L_x_5:
[----:B------:R-:W-:Y:S05]  /*04b0*/  BRA `(.L_x_8) ;  /* 0x00000000007c7947 */ /* 0x000fea0003800000 */
.L_x_4:
[----:B------:R-:W0:Y:S01]  /*04c0*/  LDC.64 R10, c[0x0][0x390] ;  /* 0x0000e400ff0a7b82 */ /* 0x000e220000000a00 */
[----:B------:R-:W-:Y:S02]  /*04d0*/  HFMA2 R8, -RZ, RZ, 0, 2.1457672119140625e-06 ;  /* 0x00000024ff087431 */ /* 0x000fe400000001ff */
[C---:B------:R-:W-:Y:S01]  /*04e0*/  VIADD R15, R17.reuse, 0x1 ;  /* 0x00000001110f7836 */ /* 0x040fe20000000000 */
[----:B0-----:R-:W-:-:S05]  /*04f0*/  IADD3 R12, P0, PT, R17, R10, RZ ;  /* 0x0000000a110c7210 */ /* 0x001fca0007f1e0ff */
[----:B------:R-:W-:Y:S01]  /*0500*/  IMAD.X R13, RZ, RZ, R11, P0 ;  /* 0x000000ffff0d7224 */ /* 0x000fe200000e060b */
[----:B------:R-:W-:-:S04]  /*0510*/  ISETP.GE.U32.AND P0, PT, R15, R4, PT ;  /* 0x000000040f00720c */ /* 0x000fc80003f06070 */
[----:B------:R0:W-:Y:S01]  /*0520*/  STG.E.U8 desc[UR4][R12.64], R8 ;  /* 0x000000080c007986 */ /* 0x0001e2000c101104 */
[----:B-----5:R-:W-:-:S13]  /*0530*/  ISETP.EQ.OR P0, PT, R6, RZ, P0 ;  /* 0x000000ff0600720c */ /* 0x020fda0000702670 */
[----:B0-----:R-:W-:Y:S05]  /*0540*/  @P0 BRA `(.L_x_8) ;  /* 0x0000000000580947 */ /* 0x001fea0003800000 */
[----:B------:R-:W-:Y:S01]  /*0550*/  IADD3 R14, P0, PT, R15, R10, RZ ;  /* 0x0000000a0f0e7210 */ /* 0x000fe20007f1e0ff */
[----:B------:R-:W-:Y:S01]  /*0560*/  VIADD R17, R17, 0x2 ;  /* 0x0000000211117836 */ /* 0x000fe20000000000 */
[----:B------:R-:W-:-:S03]  /*0570*/  MOV R8, 0x2 ;  /* 0x0000000200087802 */ /* 0x000fc60000000f00 */
[----:B------:R-:W-:-:S08]  /*0580*/  IMAD.X R19, RZ, RZ, R11, P0 ;  /* 0x000000ffff137224 */ /* 0x000fd000000e060b */
.L_x_9:
[----:B0-----:R-:W-:-:S05]  /*0590*/  VIADD R11, R9, 0x5 ;  /* 0x00000005090b7836 */ /* 0x001fca0000000000 */
[----:B------:R-:W-:-:S05]  /*05a0*/  IADD3 R10, P0, PT, R11, R2, RZ ;  /* 0x000000020b0a7210 */ /* 0x000fca0007f1e0ff */
[----:B------:R-:W-:-:S05]  /*05b0*/  IMAD.X R11, RZ, RZ, R3, P0 ;  /* 0x000000ffff0b7224 */ /* 0x000fca00000e0603 */
[----:B------:R0:W2:Y:S01]  /*05c0*/  LDG.E.U8 R13, desc[UR4][R10.64] ;  /* 0x000000040a0d7981 */ /* 0x0000a2000c1e1100 */
[C---:B------:R-:W-:Y:S01]  /*05d0*/  VIADD R15, R8.reuse, 0xffffffff ;  /* 0xffffffff080f7836 */ /* 0x040fe20000000000 */
[C---:B------:R-:W-:Y:S01]  /*05e0*/  ISETP.LT.U32.AND P2, PT, R17.reuse, R4, PT ;  /* 0x000000041100720c */ /* 0x040fe20003f41070 */
[----:B------:R-:W-:Y:S02]  /*05f0*/  VIADD R12, R17, 0x1 ;  /* 0x00000001110c7836 */ /* 0x000fe40000000000 */
[----:B------:R-:W-:Y:S01]  /*0600*/  VIADD R9, R9, 0x1 ;  /* 0x0000000109097836 */ /* 0x000fe20000000000 */
[----:B------:R-:W-:Y:S01]  /*0610*/  ISETP.GE.U32.AND P0, PT, R15, R6, PT ;  /* 0x000000060f00720c */ /* 0x000fe20003f06070 */
[----:B------:R-:W-:Y:S01]  /*0620*/  VIADD R8, R8, 0x1 ;  /* 0x0000000108087836 */ /* 0x000fe20000000000 */
[----:B------:R-:W-:Y:S02]  /*0630*/  MOV R15, R17 ;  /* 0x00000011000f7202 */ /* 0x000fe40000000f00 */
[----:B0-----:R-:W-:Y:S01]  /*0640*/  MOV R10, R14 ;  /* 0x0000000e000a7202 */ /* 0x001fe20000000f00 */
[----:B------:R-:W-:Y:S01]  /*0650*/  IMAD.MOV.U32 R11, RZ, RZ, R19 ;  /* 0x000000ffff0b7224 */ /* 0x000fe200078e0013 */
[----:B------:R-:W-:-:S02]  /*0660*/  IADD3 R14, P1, PT, R14, 0x1, RZ ;  /* 0x000000010e0e7810 */ /* 0x000fc40007f3e0ff */
[----:B------:R-:W-:-:S03]  /*0670*/  MOV R17, R12 ;  /* 0x0000000c00117202 */ /* 0x000fc60000000f00 */
[----:B------:R-:W-:Y:S01]  /*0680*/  IMAD.X R19, RZ, RZ, R19, P1 ;  /* 0x000000ffff137224 */ /* 0x000fe200008e0613 */
[----:B--2---:R0:W-:Y:S01]  /*0690*/  STG.E.U8 desc[UR4][R10.64], R13 ;  /* 0x0000000d0a007986 */ /* 0x0041e2000c101104 */
[----:B------:R-:W-:Y:S06]  /*06a0*/  @!P0 BRA P2, `(.L_x_9) ;  /* 0xfffffffc00b88947 */ /* 0x000fec000103ffff */
.L_x_8:
[----:B------:R-:W-:Y:S05]  /*06b0*/  BSYNC.RECONVERGENT B1 ;  /* 0x0000000000017941 */ /* 0x000fea0003800200 */
.L_x_3:
[----:B------:R-:W-:Y:S01]  /*06c0*/  VIADD R5, R5, 0x1 ;  /* 0x0000000105057836 */ /* 0x000fe20000000000 */
[----:B------:R-:W-:Y:S02]  /*06d0*/  ISETP.LT.U32.AND P1, PT, R15, R4, PT ;  /* 0x000000040f00720c */ /* 0x000fe40003f21070 */
[----:B0----5:R-:W-:Y:S02]  /*06e0*/  IADD3 R9, PT, PT, R6, R7, RZ ;  /* 0x0000000706097210 */ /* 0x021fe40007ffe0ff */
[----:B------:R-:W-:-:S13]  /*06f0*/  ISETP.GE.U32.AND P0, PT, R5, R0, PT ;  /* 0x000000000500720c */ /* 0x000fda0003f06070 */
[----:B------:R-:W-:Y:S05]  /*0700*/  @!P0 BRA P1, `(.L_x_10) ;  /* 0xfffffff800d48947 */ /* 0x000fea000083ffff */
.L_x_2:
[----:B------:R-:W-:Y:S05]  /*0710*/  BSYNC.RECONVERGENT B0 ;  /* 0x0000000000007941 */ /* 0x000fea0003800200 */
.L_x_1:
[----:B------:R-:W0:Y:S02]  /*0720*/  LDCU.64 UR6, c[0x0][0x390] ;  /* 0x00007200ff0677ac */ /* 0x000e240008000a00 */
[----:B0-----:R-:W-:-:S05]  /*0730*/  IADD3 R2, P0, PT, R15, UR6, RZ ;  /* 0x000000060f027c10 */ /* 0x001fca000ff1e0ff */
[----:B------:R-:W-:-:S05]  /*0740*/  IMAD.X R3, RZ, RZ, UR7, P0 ;  /* 0x00000007ff037e24 */ /* 0x000fca00080e06ff */
[----:B------:R-:W-:Y:S01]  /*0750*/  STG.E.U8 desc[UR4][R2.64], RZ ;  /* 0x000000ff02007986 */ /* 0x000fe2000c101104 */
[----:B------:R-:W-:Y:S05]  /*0760*/  EXIT ;  /* 0x000000000000794d */ /* 0x000fea0003800000 */
.L_x_11:
        /* <DEDUP_REMOVED lines=9> */
.L_x_32:


//--------------------- .text.match_patterns_kernel --------------------------
	.section	.text.match_patterns_kernel,"ax",@progbits
	.align	128
        .global         match_patterns_kernel
        .type           match_patterns_kernel,@function
        .size           match_patterns_kernel,(.L_x_33 - match_patterns_kernel)
        .other          match_patterns_kernel,@"STO_CUDA_ENTRY STV_DEFAULT"
match_patterns_kernel:
.text.match_patterns_kernel:
        /* <DEDUP_REMOVED lines=8> */
[----:B------:R-:W0:Y:S02]  /*0080*/  LDCU UR6, c[0x0][0x398] ;  /* 0x00007300ff0677ac */ /* 0x000e240008000800 */
[----:B0-----:R-:W-:-:S13]  /*0090*/  ISETP.NE.AND P0, PT, RZ, UR6, PT ;  /* 0x00000006ff007c0c */ /* 0x001fda000bf05270 */
[----:B------:R-:W-:Y:S05]  /*00a0*/  @!P0 EXIT ;  /* 0x000000000000894d */ /* 0x000fea0003800000 */
[----:B------:R-:W0:Y:S01]  /*00b0*/  LDC.64 R2, c[0x0][0x390] ;  /* 0x0000e400ff027b82 */ /* 0x000e220000000a00 */
[----:B------:R-:W-:Y:S01]  /*00c0*/  UISETP.GE.U32.AND UP0, UPT, UR6, 0x4, UPT ;  /* 0x000000040600788c */ /* 0x000fe2000bf06070 */
[----:B------:R-:W-:Y:S01]  /*00d0*/  IMAD.SHL.U32 R7, R9, 0x2, RZ ;  /* 0x0000000209077824 */ /* 0x000fe200078e00ff */
[----:B------:R-:W1:Y:S01]  /*00e0*/  LDCU.64 UR12, c[0x0][0x358] ;  /* 0x00006b00ff0c77ac */ /* 0x000e620008000a00 */
[----:B------:R-:W-:-:S04]  /*00f0*/  ULOP3.LUT UR10, UR6, 0x3, URZ, 0xc0, !UPT ;  /* 0x00000003060a7892 */ /* 0x000fc8000f8ec0ff */
[----:B------:R-:W2:Y:S01]  /*0100*/  LDC.64 R4, c[0x0][0x388] ;  /* 0x0000e200ff047b82 */ /* 0x000ea20000000a00 */
[----:B------:R-:W-:Y:S01]  /*0110*/  UMOV UR4, URZ ;  /* 0x000000ff00047c82 */ /* 0x000fe20008000000 */
[----:B0-----:R-:W-:-:S04]  /*0120*/  IMAD.WIDE.U32 R2, R7, 0x4, R2 ;  /* 0x0000000407027825 */ /* 0x001fc800078e0002 */
[----:B--2---:R-:W-:Y:S01]  /*0130*/  IMAD.WIDE.U32 R4, R9, 0x34, R4 ;  /* 0x0000003409047825 */ /* 0x004fe200078e0004 */
[----:B-1----:R-:W-:Y:S06]  /*0140*/  BRA.U !UP0, `(.L_x_12) ;  /* 0x0000000508587547 */ /* 0x002fec000b800000 */
[----:B------:R-:W0:Y:S01]  /*0150*/  LDCU.64 UR8, c[0x0][0x380] ;  /* 0x00007000ff0877ac */ /* 0x000e220008000a00 */
[----:B------:R-:W-:-:S04]  /*0160*/  ULOP3.LUT UR4, UR6, 0xfffffffc, URZ, 0xc0, !UPT ;  /* 0xfffffffc06047892 */ /* 0x000fc8000f8ec0ff */
[----:B------:R-:W-:Y:S02]  /*0170*/  UIADD3 UR7, UPT, UPT, -UR4, URZ, URZ ;  /* 0x000000ff04077290 */ /* 0x000fe4000fffe1ff */
[----:B0-----:R-:W-:-:S04]  /*0180*/  UIADD3 UR5, UP0, UPT, UR8, 0x68, URZ ;  /* 0x0000006808057890 */ /* 0x001fc8000ff1e0ff */
[----:B------:R-:W-:Y:S02]  /*0190*/  UIADD3.X UR6, UPT, UPT, URZ, UR9, URZ, UP0, !UPT ;  /* 0x00000009ff067290 */ /* 0x000fe400087fe4ff */
[----:B------:R-:W-:-:S04]  /*01a0*/  IMAD.U32 R6, RZ, RZ, UR5 ;  /* 0x00000005ff067e24 */ /* 0x000fc8000f8e00ff */
[----:B------:R-:W-:-:S07]  /*01b0*/  IMAD.U32 R7, RZ, RZ, UR6 ;  /* 0x00000006ff077e24 */ /* 0x000fce000f8e00ff */
.L_x_25:
[----:B------:R-:W2:Y:S04]  /*01c0*/  LDG.E R0, desc[UR12][R4.64] ;  /* 0x0000000c04007981 */ /* 0x000ea8000c1e1900 */
[----:B------:R-:W2:Y:S01]  /*01d0*/  LDG.E R13, desc[UR12][R6.64+-0x68] ;  /* 0xffff980c060d7981 */ /* 0x000ea2000c1e1900 */
[----:B------:R-:W-:Y:S01]  /*01e0*/  UIADD3 UR7, UPT, UPT, UR7, 0x4, URZ ;  /* 0x0000000407077890 */ /* 0x000fe2000fffe0ff */
[----:B------:R-:W-:Y:S03]  /*01f0*/  BSSY.RECONVERGENT B0, `(.L_x_13) ;  /* 0x0000013000007945 */ /* 0x000fe60003800200 */
[----:B------:R-:W-:Y:S01]  /*0200*/  UISETP.NE.AND UP0, UPT, UR7, URZ, UPT ;  /* 0x000000ff0700728c */ /* 0x000fe2000bf05270 */
[----:B--2---:R-:W-:-:S13]  /*0210*/  ISETP.NE.AND P0, PT, R13, R0, PT ;  /* 0x000000000d00720c */ /* 0x004fda0003f05270 */
[----:B0-----:R-:W-:Y:S05]  /*0220*/  @P0 BRA `(.L_x_14) ;  /* 0x00000000003c0947 */ /* 0x001fea0003800000 */
[----:B------:R-:W2:Y:S02]  /*0230*/  LDG.E R11, desc[UR12][R6.64+-0x64] ;  /* 0xffff9c0c060b7981 */ /* 0x000ea4000c1e1900 */
[----:B--2---:R-:W-:-:S13]  /*0240*/  ISETP.NE.AND P0, PT, R11, RZ, PT ;  /* 0x000000ff0b00720c */ /* 0x004fda0003f05270 */
[----:B------:R-:W-:Y:S05]  /*0250*/  @!P0 BRA `(.L_x_15) ;  /* 0x0000000000108947 */ /* 0x000fea0003800000 */
[----:B------:R-:W2:Y:S02]  /*0260*/  LDG.E R0, desc[UR12][R4.64+0x4] ;  /* 0x0000040c04007981 */ /* 0x000ea4000c1e1900 */
[----:B--2---:R-:W-:Y:S01]  /*0270*/  ISETP.NE.AND P0, PT, R11, R0, PT ;  /* 0x000000000b00720c */ /* 0x004fe20003f05270 */
[----:B------:R-:W-:-:S12]  /*0280*/  IMAD.MOV.U32 R0, RZ, RZ, R13 ;  /* 0x000000ffff007224 */ /* 0x000fd800078e000d */
[----:B------:R-:W-:Y:S05]  /*0290*/  @P0 BRA `(.L_x_14) ;  /* 0x0000000000200947 */ /* 0x000fea0003800000 */
.L_x_15:
[----:B------:R-:W2:Y:S04]  /*02a0*/  LDG.E R0, desc[UR12][R6.64+-0x60] ;  /* 0xffffa00c06007981 */ /* 0x000ea8000c1e1900 */
[----:B------:R-:W2:Y:S02]  /*02b0*/  LDG.E R11, desc[UR12][R4.64+0x8] ;  /* 0x0000080c040b7981 */ /* 0x000ea4000c1e1900 */
[----:B--2---:R-:W-:Y:S01]  /*02c0*/  ISETP.NE.AND P0, PT, R0, R11, PT ;  /* 0x0000000b0000720c */ /* 0x004fe20003f05270 */
[----:B------:R-:W-:-:S12]  /*02d0*/  IMAD.MOV.U32 R0, RZ, RZ, R13 ;  /* 0x000000ffff007224 */ /* 0x000fd800078e000d */
[----:B------:R-:W-:Y:S01]  /*02e0*/  @!P0 IMAD.MOV.U32 R11, RZ, RZ, 0x1 ;  /* 0x00000001ff0b8424 */ /* 0x000fe200078e00ff */
[----:B------:R0:W-:Y:S04]  /*02f0*/  @!P0 STG.E desc[UR12][R2.64], R9 ;  /* 0x0000000902008986 */ /* 0x0001e8000c10190c */
[----:B------:R0:W-:Y:S04]  /*0300*/  @!P0 STG.E desc[UR12][R2.64+0x4], R11 ;  /* 0x0000040b02008986 */ /* 0x0001e8000c10190c */
[----:B------:R0:W5:Y:S02]  /*0310*/  @!P0 LDG.E R0, desc[UR12][R4.64] ;  /* 0x0000000c04008981 */ /* 0x000164000c1e1900 */
.L_x_14:
[----:B------:R-:W-:Y:S05]  /*0320*/  BSYNC.RECONVERGENT B0 ;  /* 0x0000000000007941 */ /* 0x000fea0003800200 */
.L_x_13:
[----:B0-----:R-:W2:Y:S01]  /*0330*/  LDG.E R11, desc[UR12][R6.64+-0x34] ;  /* 0xffffcc0c060b7981 */ /* 0x001ea2000c1e1900 */
[----:B------:R-:W-:Y:S01]  /*0340*/  BSSY.RECONVERGENT B0, `(.L_x_16) ;  /* 0x0000010000007945 */ /* 0x000fe20003800200 */
[----:B--2--5:R-:W-:-:S13]  /*0350*/  ISETP.NE.AND P0, PT, R11, R0, PT ;  /* 0x000000000b00720c */ /* 0x024fda0003f05270 */
[----:B------:R-:W-:Y:S05]  /*0360*/  @P0 BRA `(.L_x_17) ;  /* 0x0000000000340947 */ /* 0x000fea0003800000 */
[----:B------:R-:W2:Y:S02]  /*0370*/  LDG.E R11, desc[UR12][R6.64+-0x30] ;  /* 0xffffd00c060b7981 */ /* 0x000ea4000c1e1900 */
[----:B--2---:R-:W-:-:S13]  /*0380*/  ISETP.NE.AND P0, PT, R11, RZ, PT ;  /* 0x000000ff0b00720c */ /* 0x004fda0003f05270 */
[----:B------:R-:W-:Y:S05]  /*0390*/  @!P0 BRA `(.L_x_18) ;  /* 0x00000000000c8947 */ /* 0x000fea0003800000 */
[----:B------:R-:W2:Y:S02]  /*03a0*/  LDG.E R8, desc[UR12][R4.64+0x4] ;  /* 0x0000040c04087981 */ /* 0x000ea4000c1e1900 */
[----:B--2---:R-:W-:-:S13]  /*03b0*/  ISETP.NE.AND P0, PT, R11, R8, PT ;  /* 0x000000080b00720c */ /* 0x004fda0003f05270 */
[----:B------:R-:W-:Y:S05]  /*03c0*/  @P0 BRA `(.L_x_17) ;  /* 0x00000000001c0947 */ /* 0x000fea0003800000 */
.L_x_18:
[----:B------:R-:W2:Y:S04]  /*03d0*/  LDG.E R8, desc[UR12][R6.64+-0x2c] ;  /* 0xffffd40c06087981 */ /* 0x000ea8000c1e1900 */
[----:B------:R-:W2:Y:S02]  /*03e0*/  LDG.E R11, desc[UR12][R4.64+0x8] ;  /* 0x0000080c040b7981 */ /* 0x000ea4000c1e1900 */
[----:B--2---:R-:W-:-:S13]  /*03f0*/  ISETP.NE.AND P0, PT, R8, R11, PT ;  /* 0x0000000b0800720c */ /* 0x004fda0003f05270 */
[----:B------:R-:W-:Y:S01]  /*0400*/  @!P0 IMAD.MOV.U32 R11, RZ, RZ, 0x1 ;  /* 0x00000001ff0b8424 */ /* 0x000fe200078e00ff */
[----:B------:R0:W-:Y:S04]  /*0410*/  @!P0 STG.E desc[UR12][R2.64], R9 ;  /* 0x0000000902008986 */ /* 0x0001e8000c10190c */
[----:B------:R0:W-:Y:S04]  /*0420*/  @!P0 STG.E desc[UR12][R2.64+0x4], R11 ;  /* 0x0000040b02008986 */ /* 0x0001e8000c10190c */
[----:B------:R0:W5:Y:S02]  /*0430*/  @!P0 LDG.E R0, desc[UR12][R4.64] ;  /* 0x0000000c04008981 */ /* 0x000164000c1e1900 */
.L_x_17:
[----:B------:R-:W-:Y:S05]  /*0440*/  BSYNC.RECONVERGENT B0 ;  /* 0x0000000000007941 */ /* 0x000fea0003800200 */
.L_x_16:
        /* <DEDUP_REMOVED lines=10> */
.L_x_21:
[----:B------:R-:W2:Y:S04]  /*04f0*/  LDG.E R8, desc[UR12][R6.64+0x8] ;  /* 0x0000080c06087981 */ /* 0x000ea8000c1e1900 */
[----:B------:R-:W2:Y:S02]  /*0500*/  LDG.E R11, desc[UR12][R4.64+0x8] ;  /* 0x0000080c040b7981 */ /* 0x000ea4000c1e1900 */
[----:B--2---:R-:W-:-:S13]  /*0510*/  ISETP.NE.AND P0, PT, R8, R11, PT ;  /* 0x0000000b0800720c */ /* 0x004fda0003f05270 */
[----:B------:R-:W-:Y:S01]  /*0520*/  @!P0 IMAD.MOV.U32 R11, RZ, RZ, 0x1 ;  /* 0x00000001ff0b8424 */ /* 0x000fe200078e00ff */
[----:B------:R0:W-:Y:S04]  /*0530*/  @!P0 STG.E desc[UR12][R2.64], R9 ;  /* 0x0000000902008986 */ /* 0x0001e8000c10190c */
[----:B------:R0:W-:Y:S04]  /*0540*/  @!P0 STG.E desc[UR12][R2.64+0x4], R11 ;  /* 0x0000040b02008986 */ /* 0x0001e8000c10190c */
[----:B------:R0:W5:Y:S02]  /*0550*/  @!P0 LDG.E R0, desc[UR12][R4.64] ;  /* 0x0000000c04008981 */ /* 0x000164000c1e1900 */
.L_x_20:
[----:B------:R-:W-:Y:S05]  /*0560*/  BSYNC.RECONVERGENT B0 ;  /* 0x0000000000007941 */ /* 0x000fea0003800200 */
.L_x_19:
        /* <DEDUP_REMOVED lines=10> */
.L_x_24:
[----:B------:R-:W2:Y:S04]  /*0610*/  LDG.E R0, desc[UR12][R6.64+0x3c] ;  /* 0x00003c0c06007981 */ /* 0x000ea8000c1e1900 */
[----:B------:R-:W2:Y:S02]  /*0620*/  LDG.E R11, desc[UR12][R4.64+0x8] ;  /* 0x0000080c040b7981 */ /* 0x000ea4000c1e1900 */
[----:B--2---:R-:W-:-:S13]  /*0630*/  ISETP.NE.AND P0, PT, R0, R11, PT ;  /* 0x0000000b0000720c */ /* 0x004fda0003f05270 */
[----:B------:R-:W-:Y:S01]  /*0640*/  @!P0 IMAD.MOV.U32 R11, RZ, RZ, 0x1 ;  /* 0x00000001ff0b8424 */ /* 0x000fe200078e00ff */
[----:B------:R0:W-:Y:S04]  /*0650*/  @!P0 STG.E desc[UR12][R2.64], R9 ;  /* 0x0000000902008986 */ /* 0x0001e8000c10190c */
[----:B------:R0:W-:Y:S02]  /*0660*/  @!P0 STG.E desc[UR12][R2.64+0x4], R11 ;  /* 0x0000040b02008986 */ /* 0x0001e4000c10190c */
.L_x_23:
[----:B------:R-:W-:Y:S05]  /*0670*/  BSYNC.RECONVERGENT B0 ;  /* 0x0000000000007941 */ /* 0x000fea0003800200 */
.L_x_22:
[----:B------:R-:W-:-:S05]  /*0680*/  IADD3 R6, P0, PT, R6, 0xd0, RZ ;  /* 0x000000d006067810 */ /* 0x000fca0007f1e0ff */
[----:B------:R-:W-:Y:S01]  /*0690*/  IMAD.X R7, RZ, RZ, R7, P0 ;  /* 0x000000ffff077224 */ /* 0x000fe200000e0607 */
[----:B------:R-:W-:Y:S07]  /*06a0*/  BRA.U UP0, `(.L_x_25) ;  /* 0xfffffff900c47547 */ /* 0x000fee000b83ffff */
.L_x_12:
[----:B------:R-:W-:-:S13]  /*06b0*/  ISETP.NE.AND P0, PT, RZ, UR10, PT ;  /* 0x0000000aff007c0c */ /* 0x000fda000bf05270 */
[----:B------:R-:W-:Y:S05]  /*06c0*/  @!P0 EXIT ;  /* 0x000000000000894d */ /* 0x000fea0003800000 */
[----:B------:R-:W1:Y:S01]  /*06d0*/  LDCU.64 UR6, c[0x0][0x380] ;  /* 0x00007000ff0677ac */ /* 0x000e620008000a00 */
[----:B------:R-:W-:Y:S02]  /*06e0*/  UIADD3 UR5, UPT, UPT, -UR10, URZ, URZ ;  /* 0x000000ff0a057290 */ /* 0x000fe4000fffe1ff */
[----:B-1----:R-:W-:-:S04]  /*06f0*/  UIMAD.WIDE.U32 UR6, UR4, 0x34, UR6 ;  /* 0x00000034040678a5 */ /* 0x002fc8000f8e0006 */
[----:B------:R-:W-:-:S04]  /*0700*/  UIADD3 UR8, UP0, UPT, UR6, 0x8, URZ ;  /* 0x0000000806087890 */ /* 0x000fc8000ff1e0ff */
[----:B------:R-:W-:Y:S02]  /*0710*/  UIADD3.X UR6, UPT, UPT, URZ, UR7, URZ, UP0, !UPT ;  /* 0x00000007ff067290 */ /* 0x000fe400087fe4ff */
[----:B------:R-:W-:-:S04]  /*0720*/  IMAD.U32 R6, RZ, RZ, UR8 ;  /* 0x00000008ff067e24 */ /* 0x000fc8000f8e00ff */
[----:B------:R-:W-:-:S07]  /*0730*/  IMAD.U32 R7, RZ, RZ, UR6 ;  /* 0x00000006ff077e24 */ /* 0x000fce000f8e00ff */
.L_x_29:
[----:B0-----:R-:W2:Y:S04]  /*0740*/  LDG.E R11, desc[UR12][R4.64] ;  /* 0x0000000c040b7981 */ /* 0x001ea8000c1e1900 */
[----:B------:R-:W2:Y:S01]  /*0750*/  LDG.E R0, desc[UR12][R6.64+-0x8] ;  /* 0xfffff80c06007981 */ /* 0x000ea2000c1e1900 */
[----:B------:R-:W-:Y:S01]  /*0760*/  UIADD3 UR5, UPT, UPT, UR5, 0x1, URZ ;  /* 0x0000000105057890 */ /* 0x000fe2000fffe0ff */
[----:B------:R-:W-:Y:S03]  /*0770*/  BSSY.RECONVERGENT B0, `(.L_x_26) ;  /* 0x0000010000007945 */ /* 0x000fe60003800200 */
[----:B------:R-:W-:Y:S01]  /*0780*/  UISETP.NE.AND UP0, UPT, UR5, URZ, UPT ;  /* 0x000000ff0500728c */ /* 0x000fe2000bf05270 */
[----:B--2---:R-:W-:-:S13]  /*0790*/  ISETP.NE.AND P0, PT, R0, R11, PT ;  /* 0x0000000b0000720c */ /* 0x004fda0003f05270 */
[----:B------:R-:W-:Y:S05]  /*07a0*/  @P0 BRA `(.L_x_27) ;  /* 0x0000000000300947 */ /* 0x000fea0003800000 */
[----:B------:R-:W2:Y:S02]  /*07b0*/  LDG.E R11, desc[UR12][R6.64+-0x4] ;  /* 0xfffffc0c060b7981 */ /* 0x000ea4000c1e1900 */
[----:B--2---:R-:W-:-:S13]  /*07c0*/  ISETP.NE.AND P0, PT, R11, RZ, PT ;  /* 0x000000ff0b00720c */ /* 0x004fda0003f05270 */
[----:B------:R-:W-:Y:S05]  /*07d0*/  @!P0 BRA `(.L_x_28) ;  /* 0x00000000000c8947 */ /* 0x000fea0003800000 */
[----:B------:R-:W2:Y:S02]  /*07e0*/  LDG.E R0, desc[UR12][R4.64+0x4] ;  /* 0x0000040c04007981 */ /* 0x000ea4000c1e1900 */
[----:B--2---:R-:W-:-:S13]  /*07f0*/  ISETP.NE.AND P0, PT, R11, R0, PT ;  /* 0x000000000b00720c */ /* 0x004fda0003f05270 */
[----:B------:R-:W-:Y:S05]  /*0800*/  @P0 BRA `(.L_x_27) ;  /* 0x0000000000180947 */ /* 0x000fea0003800000 */
.L_x_28:
[----:B------:R-:W2:Y:S04]  /*0810*/  LDG.E R0, desc[UR12][R6.64] ;  /* 0x0000000c06007981 */ /* 0x000ea8000c1e1900 */
[----:B------:R-:W2:Y:S02]  /*0820*/  LDG.E R11, desc[UR12][R4.64+0x8] ;  /* 0x0000080c040b7981 */ /* 0x000ea4000c1e1900 */
[----:B--2---:R-:W-:-:S13]  /*0830*/  ISETP.NE.AND P0, PT, R0, R11, PT ;  /* 0x0000000b0000720c */ /* 0x004fda0003f05270 */
[----:B------:R-:W-:Y:S01]  /*0840*/  @!P0 IMAD.MOV.U32 R11, RZ, RZ, 0x1 ;  /* 0x00000001ff0b8424 */ /* 0x000fe200078e00ff */
[----:B------:R0:W-:Y:S04]  /*0850*/  @!P0 STG.E desc[UR12][R2.64], R9 ;  /* 0x0000000902008986 */ /* 0x0001e8000c10190c */
[----:B------:R0:W-:Y:S02]  /*0860*/  @!P0 STG.E desc[UR12][R2.64+0x4], R11 ;  /* 0x0000040b02008986 */ /* 0x0001e4000c10190c */
.L_x_27:
[----:B------:R-:W-:Y:S05]  /*0870*/  BSYNC.RECONVERGENT B0 ;  /* 0x0000000000007941 */ /* 0x000fea0003800200 */
.L_x_26:
[----:B------:R-:W-:-:S05]  /*0880*/  IADD3 R6, P0, PT, R6, 0x34, RZ ;  /* 0x0000003406067810 */ /* 0x000fca0007f1e0ff */
[----:B------:R-:W-:Y:S01]  /*0890*/  IMAD.X R7, RZ, RZ, R7, P0 ;  /* 0x000000ffff077224 */ /* 0x000fe200000e0607 */
[----:B------:R-:W-:Y:S07]  /*08a0*/  BRA.U UP0, `(.L_x_29) ;  /* 0xfffffffd00a47547 */ /* 0x000fee000b83ffff */
[----:B------:R-:W-:Y:S05]  /*08b0*/  EXIT ;  /* 0x000000000000794d */ /* 0x000fea0003800000 */
.L_x_30:
        /* <DEDUP_REMOVED lines=12> */
.L_x_33:


//--------------------- .nv.shared.reserved.0     --------------------------
	.section	.nv.shared.reserved.0,"aw",@nobits
	.weak		__nv_reservedSMEM_offset_0_alias
	.size		__nv_reservedSMEM_offset_0_alias, 0, 64
	.other		__nv_reservedSMEM_offset_0_alias,@"STO_CUDA_RESERVED_SHARED STV_DEFAULT"
__nv_reservedSMEM_offset_0_alias:
	.zero		0
	.zero		64


//--------------------- .nv.constant0.transform_ast_kernel --------------------------
	.section	.nv.constant0.transform_ast_kernel,"a",@progbits
	.sectionflags	@""
	.align	4
.nv.constant0.transform_ast_kernel:
	.zero		928


//--------------------- .nv.constant0.expand_templates_kernel --------------------------
	.section	.nv.constant0.expand_templates_kernel,"a",@progbits
	.sectionflags	@""
	.align	4
.nv.constant0.expand_templates_kernel:
	.zero		928


//--------------------- .nv.constant0.match_patterns_kernel --------------------------
	.section	.nv.constant0.match_patterns_kernel,"a",@progbits
	.sectionflags	@""
	.align	4
.nv.constant0.match_patterns_kernel:
	.zero		928


//--------------------- SYMBOLS --------------------------

	.type		.nv.reservedSmem.offset0,@object
	.size		.nv.reservedSmem.offset0,0x4
